	.headerflags	@"EF_CUDA_TEXMODE_UNIFIED EF_CUDA_64BIT_ADDRESS EF_CUDA_ACCELERATORS EF_CUDA_SM90 EF_CUDA_VIRTUAL_SM(EF_CUDA_SM90)"
	.elftype	@"ET_EXEC"


//--------------------- .nv.info                  --------------------------
	.section	.nv.info,"",@"SHT_CUDA_INFO"
	.align	4


	//----- nvinfo : EIATTR_REGCOUNT
	.align		4
        /*0000*/ 	.byte	0x04, 0x2f
        /*0002*/ 	.short	(.L_1 - .L_0)
	.align		4
.L_0:
        /*0004*/ 	.word	index@(triton_poi_fused_max_unpool2d_17)
        /*0008*/ 	.word	0x00000008


	//----- nvinfo : EIATTR_MIN_STACK_SIZE
	.align		4
.L_1:
        /*000c*/ 	.byte	0x04, 0x12
        /*000e*/ 	.short	(.L_3 - .L_2)
	.align		4
.L_2:
        /*0010*/ 	.word	index@(triton_poi_fused_max_unpool2d_17)
        /*0014*/ 	.word	0x00000000


	//----- nvinfo : EIATTR_FRAME_SIZE
	.align		4
.L_3:
        /*0018*/ 	.byte	0x04, 0x11
        /*001a*/ 	.short	(.L_5 - .L_4)
	.align		4
.L_4:
        /*001c*/ 	.word	index@(triton_poi_fused_max_unpool2d_17)
        /*0020*/ 	.word	0x00000000


	//----- nvinfo : EIATTR_MIN_STACK_SIZE
	.align		4
.L_5:
        /*0024*/ 	.byte	0x04, 0x12
        /*0026*/ 	.short	(.L_7 - .L_6)
	.align		4
.L_6:
        /*0028*/ 	.word	index@(triton_poi_fused_max_unpool2d_17)
        /*002c*/ 	.word	0x00000000
.L_7:


//--------------------- .nv.info.triton_poi_fused_max_unpool2d_17 --------------------------
	.section	.nv.info.triton_poi_fused_max_unpool2d_17,"",@"SHT_CUDA_INFO"
	.sectionflags	@""
	.align	4


	//----- nvinfo : EIATTR_CUDA_API_VERSION
	.align		4
        /*0000*/ 	.byte	0x04, 0x37
        /*0002*/ 	.short	(.L_9 - .L_8)
.L_8:
        /*0004*/ 	.word	0x0000007c


	//----- nvinfo : EIATTR_KPARAM_INFO
	.align		4
.L_9:
        /*0008*/ 	.byte	0x04, 0x17
        /*000a*/ 	.short	(.L_11 - .L_10)
.L_10:
        /*000c*/ 	.word	0x00000000
        /*0010*/ 	.short	0x0001
        /*0012*/ 	.short	0x0008
        /*0014*/ 	.byte	0x00, 0xf0, 0x11, 0x00


	//----- nvinfo : EIATTR_KPARAM_INFO
	.align		4
.L_11:
        /*0018*/ 	.byte	0x04, 0x17
        /*001a*/ 	.short	(.L_13 - .L_12)
.L_12:
        /*001c*/ 	.word	0x00000000
        /*0020*/ 	.short	0x0000
        /*0022*/ 	.short	0x0000
        /*0024*/ 	.byte	0x00, 0xf4, 0x21, 0x00


	//----- nvinfo : EIATTR_SPARSE_MMA_MASK
	.align		4
.L_13:
        /*0028*/ 	.byte	0x03, 0x50
        /*002a*/ 	.short	0x0000


	//----- nvinfo : EIATTR_MAXREG_COUNT
	.align		4
        /*002c*/ 	.byte	0x03, 0x1b
        /*002e*/ 	.short	0x00ff


	//----- nvinfo : EIATTR_EXIT_INSTR_OFFSETS
	.align		4
        /*0030*/ 	.byte	0x04, 0x1c
        /*0032*/ 	.short	(.L_15 - .L_14)


	//   ....[0]....
.L_14:
        /*0034*/ 	.word	0x000000b0


	//----- nvinfo : EIATTR_REQNTID
	.align		4
.L_15:
        /*0038*/ 	.byte	0x04, 0x10
        /*003a*/ 	.short	(.L_17 - .L_16)
.L_16:
        /*003c*/ 	.word	0x00000080
        /*0040*/ 	.word	0x00000001
        /*0044*/ 	.word	0x00000001


	//----- nvinfo : EIATTR_CBANK_PARAM_SIZE
	.align		4
.L_17:
        /*0048*/ 	.byte	0x03, 0x19
        /*004a*/ 	.short	0x000c


	//----- nvinfo : EIATTR_PARAM_CBANK
	.align		4
        /*004c*/ 	.byte	0x04, 0x0a
        /*004e*/ 	.short	(.L_19 - .L_18)
	.align		4
.L_18:
        /*0050*/ 	.word	index@(.nv.constant0.triton_poi_fused_max_unpool2d_17)
        /*0054*/ 	.short	0x0210
        /*0056*/ 	.short	0x000c


	//----- nvinfo : EIATTR_SW_WAR
	.align		4
.L_19:
        /*0058*/ 	.byte	0x04, 0x36
        /*005a*/ 	.short	(.L_21 - .L_20)
.L_20:
        /*005c*/ 	.word	0x00000008
.L_21:


//--------------------- .nv.callgraph             --------------------------
	.section	.nv.callgraph,"",@"SHT_CUDA_CALLGRAPH"
	.align	4
	.sectionentsize	8
	.align		4
        /*0000*/ 	.word	0x00000000
	.align		4
        /*0004*/ 	.word	0xffffffff
	.align		4
        /*0008*/ 	.word	0x00000000
	.align		4
        /*000c*/ 	.word	0xfffffffe
	.align		4
        /*0010*/ 	.word	0x00000000
	.align		4
        /*0014*/ 	.word	0xfffffffd
	.align		4
        /*0018*/ 	.word	0x00000000
	.align		4
        /*001c*/ 	.word	0xfffffffc


//--------------------- .text.triton_poi_fused_max_unpool2d_17 --------------------------
	.section	.text.triton_poi_fused_max_unpool2d_17,"ax",@progbits
	.align	128
        .global         triton_poi_fused_max_unpool2d_17
        .type           triton_poi_fused_max_unpool2d_17,@function
        .size           triton_poi_fused_max_unpool2d_17,(.L_x_1 - triton_poi_fused_max_unpool2d_17)
        .other          triton_poi_fused_max_unpool2d_17,@"STO_CUDA_ENTRY STV_DEFAULT"
triton_poi_fused_max_unpool2d_17:
.text.triton_poi_fused_max_unpool2d_17:
[----:B------:R-:W-:Y:S01]  /*0000*/  LDC R1, c[0x0][0x28] ;  /* 0x00000a00ff017b82 */ /* 0x000fe20000000800 */
[----:B------:R-:W1:Y:S07]  /*0010*/  S2R R0, SR_TID.X ;  /* 0x0000000000007919 */ /* 0x000e6e0000002100 */
[----:B------:R-:W2:Y:S01]  /*0020*/  LDC.64 R2, c[0x0][0x210] ;  /* 0x00008400ff027b82 */ /* 0x000ea20000000a00 */
[----:B------:R-:W-:Y:S01]  /*0030*/  ULDC.64 UR4, c[0x0][0x208] ;  /* 0x0000820000047ab9 */ /* 0x000fe20000000a00 */
[----:B------:R-:W3:Y:S01]  /*0040*/  S2R R5, SR_CTAID.X ;  /* 0x0000000000057919 */ /* 0x000ee20000002500 */
[----:B-1----:R-:W-:-:S04]  /*0050*/  SHF.L.U32 R0, R0, 0x2, RZ ;  /* 0x0000000200007819 */ /* 0x002fc800000006ff */
[----:B------:R-:W-:-:S04]  /*0060*/  LOP3.LUT R0, R0, 0x1fc, RZ, 0xc0, !PT ;  /* 0x000001fc00007812 */ /* 0x000fc800078ec0ff */
[----:B---3--:R-:W-:-:S05]  /*0070*/  LEA R5, R5, R0, 0xa ;  /* 0x0000000005057211 */ /* 0x008fca00078e50ff */
[----:B--2---:R-:W-:-:S05]  /*0080*/  IMAD.WIDE R2, R5, 0x4, R2 ;  /* 0x0000000405027825 */ /* 0x004fca00078e0202 */
[----:B------:R-:W-:Y:S04]  /*0090*/  STG.E.128 desc[UR4][R2.64], RZ ;  /* 0x000000ff02007986 */ /* 0x000fe8000c101d04 */
[----:B------:R-:W-:Y:S01]  /*00a0*/  STG.E.128 desc[UR4][R2.64+0x800], RZ ;  /* 0x000800ff02007986 */ /* 0x000fe2000c101d04 */
[----:B------:R-:W-:Y:S05]  /*00b0*/  EXIT ;  /* 0x000000000000794d */ /* 0x000fea0003800000 */
.L_x_0:
[----:B------:R-:W-:-:S00]  /*00c0*/  BRA `(.L_x_0) ;  /* 0xfffffffc00fc7947 */ /* 0x000fc0000383ffff */
[----:B------:R-:W-:-:S00]  /*00d0*/  NOP ;  /* 0x0000000000007918 */ /* 0x000fc00000000000 */
        /* <DEDUP_REMOVED lines=10> */
.L_x_1:


//--------------------- .nv.constant0.triton_poi_fused_max_unpool2d_17 --------------------------
	.section	.nv.constant0.triton_poi_fused_max_unpool2d_17,"a",@progbits
	.sectionflags	@""
	.align	4
.nv.constant0.triton_poi_fused_max_unpool2d_17:
	.zero		540
